	.headerflags	@"EF_CUDA_TEXMODE_UNIFIED EF_CUDA_64BIT_ADDRESS EF_CUDA_ACCELERATORS EF_CUDA_SM90 EF_CUDA_VIRTUAL_SM(EF_CUDA_SM90)"
	.elftype	@"ET_EXEC"


//--------------------- .nv.info                  --------------------------
	.section	.nv.info,"",@"SHT_CUDA_INFO"
	.align	4


	//----- nvinfo : EIATTR_REGCOUNT
	.align		4
        /*0000*/ 	.byte	0x04, 0x2f
        /*0002*/ 	.short	(.L_1 - .L_0)
	.align		4
.L_0:
        /*0004*/ 	.word	index@(triton_poi_fused_constant_pad_nd_scalar_tensor_where_5)
        /*0008*/ 	.word	0x0000000e


	//----- nvinfo : EIATTR_MIN_STACK_SIZE
	.align		4
.L_1:
        /*000c*/ 	.byte	0x04, 0x12
        /*000e*/ 	.short	(.L_3 - .L_2)
	.align		4
.L_2:
        /*0010*/ 	.word	index@(triton_poi_fused_constant_pad_nd_scalar_tensor_where_5)
        /*0014*/ 	.word	0x00000000


	//----- nvinfo : EIATTR_FRAME_SIZE
	.align		4
.L_3:
        /*0018*/ 	.byte	0x04, 0x11
        /*001a*/ 	.short	(.L_5 - .L_4)
	.align		4
.L_4:
        /*001c*/ 	.word	index@(triton_poi_fused_constant_pad_nd_scalar_tensor_where_5)
        /*0020*/ 	.word	0x00000000


	//----- nvinfo : EIATTR_MIN_STACK_SIZE
	.align		4
.L_5:
        /*0024*/ 	.byte	0x04, 0x12
        /*0026*/ 	.short	(.L_7 - .L_6)
	.align		4
.L_6:
        /*0028*/ 	.word	index@(triton_poi_fused_constant_pad_nd_scalar_tensor_where_5)
        /*002c*/ 	.word	0x00000000
.L_7:


//--------------------- .nv.info.triton_poi_fused_constant_pad_nd_scalar_tensor_where_5 --------------------------
	.section	.nv.info.triton_poi_fused_constant_pad_nd_scalar_tensor_where_5,"",@"SHT_CUDA_INFO"
	.sectionflags	@""
	.align	4


	//----- nvinfo : EIATTR_CUDA_API_VERSION
	.align		4
        /*0000*/ 	.byte	0x04, 0x37
        /*0002*/ 	.short	(.L_9 - .L_8)
.L_8:
        /*0004*/ 	.word	0x0000007c


	//----- nvinfo : EIATTR_KPARAM_INFO
	.align		4
.L_9:
        /*0008*/ 	.byte	0x04, 0x17
        /*000a*/ 	.short	(.L_11 - .L_10)
.L_10:
        /*000c*/ 	.word	0x00000000
        /*0010*/ 	.short	0x0005
        /*0012*/ 	.short	0x0020
        /*0014*/ 	.byte	0x00, 0xf4, 0x21, 0x00


	//----- nvinfo : EIATTR_KPARAM_INFO
	.align		4
.L_11:
        /*0018*/ 	.byte	0x04, 0x17
        /*001a*/ 	.short	(.L_13 - .L_12)
.L_12:
        /*001c*/ 	.word	0x00000000
        /*0020*/ 	.short	0x0004
        /*0022*/ 	.short	0x0018
        /*0024*/ 	.byte	0x00, 0xf0, 0x11, 0x00


	//----- nvinfo : EIATTR_KPARAM_INFO
	.align		4
.L_13:
        /*0028*/ 	.byte	0x04, 0x17
        /*002a*/ 	.short	(.L_15 - .L_14)
.L_14:
        /*002c*/ 	.word	0x00000000
        /*0030*/ 	.short	0x0003
        /*0032*/ 	.short	0x0014
        /*0034*/ 	.byte	0x00, 0xf0, 0x11, 0x00


	//----- nvinfo : EIATTR_KPARAM_INFO
	.align		4
.L_15:
        /*0038*/ 	.byte	0x04, 0x17
        /*003a*/ 	.short	(.L_17 - .L_16)
.L_16:
        /*003c*/ 	.word	0x00000000
        /*0040*/ 	.short	0x0002
        /*0042*/ 	.short	0x0010
        /*0044*/ 	.byte	0x00, 0xf0, 0x11, 0x00


	//----- nvinfo : EIATTR_KPARAM_INFO
	.align		4
.L_17:
        /*0048*/ 	.byte	0x04, 0x17
        /*004a*/ 	.short	(.L_19 - .L_18)
.L_18:
        /*004c*/ 	.word	0x00000000
        /*0050*/ 	.short	0x0001
        /*0052*/ 	.short	0x0008
        /*0054*/ 	.byte	0x00, 0xf4, 0x21, 0x00


	//----- nvinfo : EIATTR_KPARAM_INFO
	.align		4
.L_19:
        /*0058*/ 	.byte	0x04, 0x17
        /*005a*/ 	.short	(.L_21 - .L_20)
.L_20:
        /*005c*/ 	.word	0x00000000
        /*0060*/ 	.short	0x0000
        /*0062*/ 	.short	0x0000
        /*0064*/ 	.byte	0x00, 0xf4, 0x21, 0x00


	//----- nvinfo : EIATTR_SPARSE_MMA_MASK
	.align		4
.L_21:
        /*0068*/ 	.byte	0x03, 0x50
        /*006a*/ 	.short	0x0000


	//----- nvinfo : EIATTR_MAXREG_COUNT
	.align		4
        /*006c*/ 	.byte	0x03, 0x1b
        /*006e*/ 	.short	0x00ff


	//----- nvinfo : EIATTR_EXIT_INSTR_OFFSETS
	.align		4
        /*0070*/ 	.byte	0x04, 0x1c
        /*0072*/ 	.short	(.L_23 - .L_22)


	//   ....[0]....
.L_22:
        /*0074*/ 	.word	0x00000350


	//   ....[1]....
        /*0078*/ 	.word	0x00000370


	//----- nvinfo : EIATTR_REQNTID
	.align		4
.L_23:
        /*007c*/ 	.byte	0x04, 0x10
        /*007e*/ 	.short	(.L_25 - .L_24)
.L_24:
        /*0080*/ 	.word	0x00000040
        /*0084*/ 	.word	0x00000001
        /*0088*/ 	.word	0x00000001


	//----- nvinfo : EIATTR_CBANK_PARAM_SIZE
	.align		4
.L_25:
        /*008c*/ 	.byte	0x03, 0x19
        /*008e*/ 	.short	0x0028


	//----- nvinfo : EIATTR_PARAM_CBANK
	.align		4
        /*0090*/ 	.byte	0x04, 0x0a
        /*0092*/ 	.short	(.L_27 - .L_26)
	.align		4
.L_26:
        /*0094*/ 	.word	index@(.nv.constant0.triton_poi_fused_constant_pad_nd_scalar_tensor_where_5)
        /*0098*/ 	.short	0x0210
        /*009a*/ 	.short	0x0028


	//----- nvinfo : EIATTR_SW_WAR
	.align		4
.L_27:
        /*009c*/ 	.byte	0x04, 0x36
        /*009e*/ 	.short	(.L_29 - .L_28)
.L_28:
        /*00a0*/ 	.word	0x00000008
.L_29:


//--------------------- .nv.callgraph             --------------------------
	.section	.nv.callgraph,"",@"SHT_CUDA_CALLGRAPH"
	.align	4
	.sectionentsize	8
	.align		4
        /*0000*/ 	.word	0x00000000
	.align		4
        /*0004*/ 	.word	0xffffffff
	.align		4
        /*0008*/ 	.word	0x00000000
	.align		4
        /*000c*/ 	.word	0xfffffffe
	.align		4
        /*0010*/ 	.word	0x00000000
	.align		4
        /*0014*/ 	.word	0xfffffffd
	.align		4
        /*0018*/ 	.word	0x00000000
	.align		4
        /*001c*/ 	.word	0xfffffffc


//--------------------- .text.triton_poi_fused_constant_pad_nd_scalar_tensor_where_5 --------------------------
	.section	.text.triton_poi_fused_constant_pad_nd_scalar_tensor_where_5,"ax",@progbits
	.sectionflags	@"SHF_BARRIERS=1"
	.align	128
        .global         triton_poi_fused_constant_pad_nd_scalar_tensor_where_5
        .type           triton_poi_fused_constant_pad_nd_scalar_tensor_where_5,@function
        .size           triton_poi_fused_constant_pad_nd_scalar_tensor_where_5,(.L_x_1 - triton_poi_fused_constant_pad_nd_scalar_tensor_where_5)
        .other          triton_poi_fused_constant_pad_nd_scalar_tensor_where_5,@"STO_CUDA_ENTRY STV_DEFAULT"
triton_poi_fused_constant_pad_nd_scalar_tensor_where_5:
.text.triton_poi_fused_constant_pad_nd_scalar_tensor_where_5:
[----:B------:R-:W0:Y:S02]  /*0000*/  LDC R1, c[0x0][0x28] ;  /* 0x00000a00ff017b82 */ /* 0x000e240000000800 */
[----:B------:R-:W1:Y:S01]  /*0010*/  LDC R10, c[0x0][0x220] ;  /* 0x00008800ff0a7b82 */ /* 0x000e620000000800 */
[----:B------:R-:W2:Y:S01]  /*0020*/  S2R R0, SR_TID.X ;  /* 0x0000000000007919 */ /* 0x000ea20000002100 */
[----:B------:R-:W-:Y:S01]  /*0030*/  ULDC UR4, c[0x0][0x224] ;  /* 0x0000890000047ab9 */ /* 0x000fe20000000800 */
[----:B------:R-:W-:Y:S01]  /*0040*/  ULDC UR6, c[0x0][0x228] ;  /* 0x00008a0000067ab9 */ /* 0x000fe20000000800 */
[----:B------:R-:W3:Y:S01]  /*0050*/  S2R R9, SR_CTAID.X ;  /* 0x0000000000097919 */ /* 0x000ee20000002500 */
[----:B-1----:R-:W-:-:S04]  /*0060*/  IABS R6, R10 ;  /* 0x0000000a00067213 */ /* 0x002fc80000000000 */
[----:B------:R-:W1:Y:S01]  /*0070*/  I2F.RP R4, R6 ;  /* 0x0000000600047306 */ /* 0x000e620000209400 */
[----:B--2---:R-:W-:-:S05]  /*0080*/  LOP3.LUT R2, R0, 0x1f, RZ, 0xc0, !PT ;  /* 0x0000001f00027812 */ /* 0x004fca00078ec0ff */
[----:B---3--:R-:W-:Y:S02]  /*0090*/  IMAD R9, R9, 0x20, R2 ;  /* 0x0000002009097824 */ /* 0x008fe400078e0202 */
[----:B------:R-:W-:Y:S01]  /*00a0*/  IMAD.MOV.U32 R2, RZ, RZ, RZ ;  /* 0x000000ffff027224 */ /* 0x000fe200078e00ff */
[----:B-1----:R-:W1:Y:S02]  /*00b0*/  MUFU.RCP R4, R4 ;  /* 0x0000000400047308 */ /* 0x002e640000001000 */
[----:B------:R-:W-:Y:S01]  /*00c0*/  IABS R7, R9 ;  /* 0x0000000900077213 */ /* 0x000fe20000000000 */
[----:B-1----:R-:W-:-:S06]  /*00d0*/  VIADD R3, R4, 0xffffffe ;  /* 0x0ffffffe04037836 */ /* 0x002fcc0000000000 */
[----:B------:R-:W1:Y:S02]  /*00e0*/  F2I.FTZ.U32.TRUNC.NTZ R3, R3 ;  /* 0x0000000300037305 */ /* 0x000e64000021f000 */
[----:B-1----:R-:W-:-:S04]  /*00f0*/  IMAD.MOV R5, RZ, RZ, -R3 ;  /* 0x000000ffff057224 */ /* 0x002fc800078e0a03 */
[----:B------:R-:W-:-:S04]  /*0100*/  IMAD R5, R5, R6, RZ ;  /* 0x0000000605057224 */ /* 0x000fc800078e02ff */
[----:B------:R-:W-:-:S04]  /*0110*/  IMAD.HI.U32 R2, R3, R5, R2 ;  /* 0x0000000503027227 */ /* 0x000fc800078e0002 */
[----:B------:R-:W-:-:S04]  /*0120*/  IMAD.MOV.U32 R5, RZ, RZ, R7 ;  /* 0x000000ffff057224 */ /* 0x000fc800078e0007 */
[----:B------:R-:W-:-:S04]  /*0130*/  IMAD.HI.U32 R2, R2, R5, RZ ;  /* 0x0000000502027227 */ /* 0x000fc800078e00ff */
[----:B------:R-:W-:-:S04]  /*0140*/  IMAD.MOV R3, RZ, RZ, -R2 ;  /* 0x000000ffff037224 */ /* 0x000fc800078e0a02 */
[C---:B------:R-:W-:Y:S02]  /*0150*/  IMAD R3, R6.reuse, R3, R5 ;  /* 0x0000000306037224 */ /* 0x040fe400078e0205 */
[----:B------:R-:W1:Y:S08]  /*0160*/  LDC.64 R4, c[0x0][0x218] ;  /* 0x00008600ff047b82 */ /* 0x000e700000000a00 */
[----:B------:R-:W-:Y:S01]  /*0170*/  BAR.SYNC.DEFER_BLOCKING 0x0 ;  /* 0x0000000000007b1d */ /* 0x000fe20000010000 */
[----:B------:R-:W-:-:S13]  /*0180*/  ISETP.GT.U32.AND P1, PT, R6, R3, PT ;  /* 0x000000030600720c */ /* 0x000fda0003f24070 */
[----:B------:R-:W-:Y:S02]  /*0190*/  @!P1 IMAD.IADD R3, R3, 0x1, -R6 ;  /* 0x0000000103039824 */ /* 0x000fe400078e0a06 */
[----:B------:R-:W-:Y:S01]  /*01a0*/  @!P1 VIADD R2, R2, 0x1 ;  /* 0x0000000102029836 */ /* 0x000fe20000000000 */
[----:B------:R-:W-:Y:S02]  /*01b0*/  ISETP.NE.AND P1, PT, R10, RZ, PT ;  /* 0x000000ff0a00720c */ /* 0x000fe40003f25270 */
[----:B------:R-:W-:Y:S02]  /*01c0*/  ISETP.GE.U32.AND P0, PT, R3, R6, PT ;  /* 0x000000060300720c */ /* 0x000fe40003f06070 */
[----:B------:R-:W-:-:S04]  /*01d0*/  LOP3.LUT R3, R9, R10, RZ, 0x3c, !PT ;  /* 0x0000000a09037212 */ /* 0x000fc800078e3cff */
[----:B------:R-:W-:-:S07]  /*01e0*/  ISETP.GE.AND P2, PT, R3, RZ, PT ;  /* 0x000000ff0300720c */ /* 0x000fce0003f46270 */
[----:B------:R-:W-:-:S04]  /*01f0*/  @P0 VIADD R2, R2, 0x1 ;  /* 0x0000000102020836 */ /* 0x000fc80000000000 */
[----:B------:R-:W-:Y:S02]  /*0200*/  IMAD.MOV.U32 R8, RZ, RZ, R2 ;  /* 0x000000ffff087224 */ /* 0x000fe400078e0002 */
[----:B------:R-:W2:Y:S02]  /*0210*/  LDC.64 R2, c[0x0][0x210] ;  /* 0x00008400ff027b82 */ /* 0x000ea40000000a00 */
[----:B------:R-:W-:Y:S01]  /*0220*/  @!P2 IMAD.MOV R8, RZ, RZ, -R8 ;  /* 0x000000ffff08a224 */ /* 0x000fe200078e0a08 */
[----:B------:R-:W-:-:S05]  /*0230*/  @!P1 LOP3.LUT R8, RZ, R10, RZ, 0x33, !PT ;  /* 0x0000000aff089212 */ /* 0x000fca00078e33ff */
[----:B------:R-:W-:-:S04]  /*0240*/  IMAD.MOV R11, RZ, RZ, -R8 ;  /* 0x000000ffff0b7224 */ /* 0x000fc800078e0a08 */
[----:B------:R-:W-:-:S05]  /*0250*/  IMAD R11, R10, R11, R9 ;  /* 0x0000000b0a0b7224 */ /* 0x000fca00078e0209 */
[----:B------:R-:W-:Y:S01]  /*0260*/  ISETP.GE.AND P1, PT, R11, UR4, PT ;  /* 0x000000040b007c0c */ /* 0x000fe2000bf26270 */
[----:B------:R-:W-:-:S03]  /*0270*/  ULDC.64 UR4, c[0x0][0x208] ;  /* 0x0000820000047ab9 */ /* 0x000fc60000000a00 */
[----:B------:R-:W-:Y:S01]  /*0280*/  ISETP.LT.AND P3, PT, R9, UR6, !P1 ;  /* 0x0000000609007c0c */ /* 0x000fe2000cf61270 */
[----:B--2---:R-:W-:-:S12]  /*0290*/  IMAD.WIDE R6, R11, 0x8, R2 ;  /* 0x000000080b067825 */ /* 0x004fd800078e0202 */
[----:B------:R-:W2:Y:S01]  /*02a0*/  @P3 LDG.E.EL.64 R2, desc[UR4][R6.64] ;  /* 0x0000000406023981 */ /* 0x000ea2000c2e1b00 */
[----:B------:R-:W-:Y:S02]  /*02b0*/  LOP3.LUT P0, RZ, R0, 0x20, RZ, 0xc0, !PT ;  /* 0x0000002000ff7812 */ /* 0x000fe4000780c0ff */
[----:B------:R-:W-:Y:S02]  /*02c0*/  PLOP3.LUT P2, PT, PT, PT, PT, 0x8, 0x0 ;  /* 0x000000000000781c */ /* 0x000fe40003f4e170 */
[----:B------:R-:W-:Y:S02]  /*02d0*/  ISETP.LT.AND P0, PT, R9, UR6, !P0 ;  /* 0x0000000609007c0c */ /* 0x000fe4000c701270 */
[----:B--2---:R-:W-:-:S04]  /*02e0*/  @P3 ISETP.NE.U32.AND P4, PT, R2, RZ, PT ;  /* 0x000000ff0200320c */ /* 0x004fc80003f85070 */
[----:B------:R-:W-:Y:S01]  /*02f0*/  @P3 ISETP.NE.AND.EX P2, PT, R3, RZ, PT, P4 ;  /* 0x000000ff0300320c */ /* 0x000fe20003f45340 */
[----:B-1----:R-:W-:Y:S01]  /*0300*/  IMAD.WIDE R2, R9, 0x2, R4 ;  /* 0x0000000209027825 */ /* 0x002fe200078e0204 */
[----:B------:R-:W-:Y:S02]  /*0310*/  ISETP.GT.AND P3, PT, R11, R8, PT ;  /* 0x000000080b00720c */ /* 0x000fe40003f64270 */
[----:B------:R-:W-:-:S04]  /*0320*/  SEL R0, RZ, 0xfc00, P2 ;  /* 0x0000fc00ff007807 */ /* 0x000fc80001000000 */
[----:B------:R-:W-:-:S04]  /*0330*/  SEL R0, R0, 0xfc00, !P3 ;  /* 0x0000fc0000007807 */ /* 0x000fc80005800000 */
[----:B------:R-:W-:Y:S01]  /*0340*/  SEL R5, R0, RZ, !P1 ;  /* 0x000000ff00057207 */ /* 0x000fe20004800000 */
[----:B------:R-:W-:Y:S06]  /*0350*/  @!P0 EXIT ;  /* 0x000000000000894d */ /* 0x000fec0003800000 */
[----:B------:R-:W-:Y:S01]  /*0360*/  STG.E.U16 desc[UR4][R2.64], R5 ;  /* 0x0000000502007986 */ /* 0x000fe2000c101504 */
[----:B------:R-:W-:Y:S05]  /*0370*/  EXIT ;  /* 0x000000000000794d */ /* 0x000fea0003800000 */
.L_x_0:
[----:B------:R-:W-:-:S00]  /*0380*/  BRA `(.L_x_0) ;  /* 0xfffffffc00fc7947 */ /* 0x000fc0000383ffff */
[----:B------:R-:W-:-:S00]  /*0390*/  NOP ;  /* 0x0000000000007918 */ /* 0x000fc00000000000 */
        /* <DEDUP_REMOVED lines=14> */
.L_x_1:


//--------------------- .nv.constant0.triton_poi_fused_constant_pad_nd_scalar_tensor_where_5 --------------------------
	.section	.nv.constant0.triton_poi_fused_constant_pad_nd_scalar_tensor_where_5,"a",@progbits
	.sectionflags	@""
	.align	4
.nv.constant0.triton_poi_fused_constant_pad_nd_scalar_tensor_where_5:
	.zero		568
